	.headerflags	@"EF_CUDA_TEXMODE_UNIFIED EF_CUDA_64BIT_ADDRESS EF_CUDA_ACCELERATORS EF_CUDA_SM90 EF_CUDA_VIRTUAL_SM(EF_CUDA_SM90)"
	.elftype	@"ET_EXEC"


//--------------------- .nv.info                  --------------------------
	.section	.nv.info,"",@"SHT_CUDA_INFO"
	.align	4


	//----- nvinfo : EIATTR_REGCOUNT
	.align		4
        /*0000*/ 	.byte	0x04, 0x2f
        /*0002*/ 	.short	(.L_1 - .L_0)
	.align		4
.L_0:
        /*0004*/ 	.word	index@(triton_poi_fused_convolution_relu_threshold_backward_66)
        /*0008*/ 	.word	0x0000000c


	//----- nvinfo : EIATTR_MIN_STACK_SIZE
	.align		4
.L_1:
        /*000c*/ 	.byte	0x04, 0x12
        /*000e*/ 	.short	(.L_3 - .L_2)
	.align		4
.L_2:
        /*0010*/ 	.word	index@(triton_poi_fused_convolution_relu_threshold_backward_66)
        /*0014*/ 	.word	0x00000000


	//----- nvinfo : EIATTR_FRAME_SIZE
	.align		4
.L_3:
        /*0018*/ 	.byte	0x04, 0x11
        /*001a*/ 	.short	(.L_5 - .L_4)
	.align		4
.L_4:
        /*001c*/ 	.word	index@(triton_poi_fused_convolution_relu_threshold_backward_66)
        /*0020*/ 	.word	0x00000000


	//----- nvinfo : EIATTR_MIN_STACK_SIZE
	.align		4
.L_5:
        /*0024*/ 	.byte	0x04, 0x12
        /*0026*/ 	.short	(.L_7 - .L_6)
	.align		4
.L_6:
        /*0028*/ 	.word	index@(triton_poi_fused_convolution_relu_threshold_backward_66)
        /*002c*/ 	.word	0x00000000
.L_7:


//--------------------- .nv.info.triton_poi_fused_convolution_relu_threshold_backward_66 --------------------------
	.section	.nv.info.triton_poi_fused_convolution_relu_threshold_backward_66,"",@"SHT_CUDA_INFO"
	.sectionflags	@""
	.align	4


	//----- nvinfo : EIATTR_CUDA_API_VERSION
	.align		4
        /*0000*/ 	.byte	0x04, 0x37
        /*0002*/ 	.short	(.L_9 - .L_8)
.L_8:
        /*0004*/ 	.word	0x0000007c


	//----- nvinfo : EIATTR_KPARAM_INFO
	.align		4
.L_9:
        /*0008*/ 	.byte	0x04, 0x17
        /*000a*/ 	.short	(.L_11 - .L_10)
.L_10:
        /*000c*/ 	.word	0x00000000
        /*0010*/ 	.short	0x0003
        /*0012*/ 	.short	0x0018
        /*0014*/ 	.byte	0x00, 0xf0, 0x11, 0x00


	//----- nvinfo : EIATTR_KPARAM_INFO
	.align		4
.L_11:
        /*0018*/ 	.byte	0x04, 0x17
        /*001a*/ 	.short	(.L_13 - .L_12)
.L_12:
        /*001c*/ 	.word	0x00000000
        /*0020*/ 	.short	0x0002
        /*0022*/ 	.short	0x0010
        /*0024*/ 	.byte	0x00, 0xf4, 0x21, 0x00


	//----- nvinfo : EIATTR_KPARAM_INFO
	.align		4
.L_13:
        /*0028*/ 	.byte	0x04, 0x17
        /*002a*/ 	.short	(.L_15 - .L_14)
.L_14:
        /*002c*/ 	.word	0x00000000
        /*0030*/ 	.short	0x0001
        /*0032*/ 	.short	0x0008
        /*0034*/ 	.byte	0x00, 0xf4, 0x21, 0x00


	//----- nvinfo : EIATTR_KPARAM_INFO
	.align		4
.L_15:
        /*0038*/ 	.byte	0x04, 0x17
        /*003a*/ 	.short	(.L_17 - .L_16)
.L_16:
        /*003c*/ 	.word	0x00000000
        /*0040*/ 	.short	0x0000
        /*0042*/ 	.short	0x0000
        /*0044*/ 	.byte	0x00, 0xf4, 0x21, 0x00


	//----- nvinfo : EIATTR_SPARSE_MMA_MASK
	.align		4
.L_17:
        /*0048*/ 	.byte	0x03, 0x50
        /*004a*/ 	.short	0x0000


	//----- nvinfo : EIATTR_MAXREG_COUNT
	.align		4
        /*004c*/ 	.byte	0x03, 0x1b
        /*004e*/ 	.short	0x00ff


	//----- nvinfo : EIATTR_EXIT_INSTR_OFFSETS
	.align		4
        /*0050*/ 	.byte	0x04, 0x1c
        /*0052*/ 	.short	(.L_19 - .L_18)


	//   ....[0]....
.L_18:
        /*0054*/ 	.word	0x000001a0


	//----- nvinfo : EIATTR_REQNTID
	.align		4
.L_19:
        /*0058*/ 	.byte	0x04, 0x10
        /*005a*/ 	.short	(.L_21 - .L_20)
.L_20:
        /*005c*/ 	.word	0x00000080
        /*0060*/ 	.word	0x00000001
        /*0064*/ 	.word	0x00000001


	//----- nvinfo : EIATTR_CBANK_PARAM_SIZE
	.align		4
.L_21:
        /*0068*/ 	.byte	0x03, 0x19
        /*006a*/ 	.short	0x001c


	//----- nvinfo : EIATTR_PARAM_CBANK
	.align		4
        /*006c*/ 	.byte	0x04, 0x0a
        /*006e*/ 	.short	(.L_23 - .L_22)
	.align		4
.L_22:
        /*0070*/ 	.word	index@(.nv.constant0.triton_poi_fused_convolution_relu_threshold_backward_66)
        /*0074*/ 	.short	0x0210
        /*0076*/ 	.short	0x001c


	//----- nvinfo : EIATTR_SW_WAR
	.align		4
.L_23:
        /*0078*/ 	.byte	0x04, 0x36
        /*007a*/ 	.short	(.L_25 - .L_24)
.L_24:
        /*007c*/ 	.word	0x00000008
.L_25:


//--------------------- .nv.callgraph             --------------------------
	.section	.nv.callgraph,"",@"SHT_CUDA_CALLGRAPH"
	.align	4
	.sectionentsize	8
	.align		4
        /*0000*/ 	.word	0x00000000
	.align		4
        /*0004*/ 	.word	0xffffffff
	.align		4
        /*0008*/ 	.word	0x00000000
	.align		4
        /*000c*/ 	.word	0xfffffffe
	.align		4
        /*0010*/ 	.word	0x00000000
	.align		4
        /*0014*/ 	.word	0xfffffffd
	.align		4
        /*0018*/ 	.word	0x00000000
	.align		4
        /*001c*/ 	.word	0xfffffffc


//--------------------- .text.triton_poi_fused_convolution_relu_threshold_backward_66 --------------------------
	.section	.text.triton_poi_fused_convolution_relu_threshold_backward_66,"ax",@progbits
	.align	128
        .global         triton_poi_fused_convolution_relu_threshold_backward_66
        .type           triton_poi_fused_convolution_relu_threshold_backward_66,@function
        .size           triton_poi_fused_convolution_relu_threshold_backward_66,(.L_x_1 - triton_poi_fused_convolution_relu_threshold_backward_66)
        .other          triton_poi_fused_convolution_relu_threshold_backward_66,@"STO_CUDA_ENTRY STV_DEFAULT"
triton_poi_fused_convolution_relu_threshold_backward_66:
.text.triton_poi_fused_convolution_relu_threshold_backward_66:
[----:B------:R-:W-:Y:S01]  /*0000*/  LDC R1, c[0x0][0x28] ;  /* 0x00000a00ff017b82 */ /* 0x000fe20000000800 */
[----:B------:R-:W1:Y:S07]  /*0010*/  S2R R0, SR_TID.X ;  /* 0x0000000000007919 */ /* 0x000e6e0000002100 */
[----:B------:R-:W2:Y:S01]  /*0020*/  LDC.64 R2, c[0x0][0x210] ;  /* 0x00008400ff027b82 */ /* 0x000ea20000000a00 */
[----:B------:R-:W-:Y:S01]  /*0030*/  ULDC.64 UR4, c[0x0][0x208] ;  /* 0x0000820000047ab9 */ /* 0x000fe20000000a00 */
[----:B------:R-:W-:Y:S01]  /*0040*/  ULDC.64 UR6, c[0x0][0x220] ;  /* 0x0000880000067ab9 */ /* 0x000fe20000000a00 */
[----:B------:R-:W3:Y:S05]  /*0050*/  S2R R7, SR_CTAID.X ;  /* 0x0000000000077919 */ /* 0x000eea0000002500 */
[----:B------:R-:W4:Y:S01]  /*0060*/  LDC.64 R4, c[0x0][0x218] ;  /* 0x00008600ff047b82 */ /* 0x000f220000000a00 */
[----:B-1----:R-:W-:-:S02]  /*0070*/  LOP3.LUT R0, R0, 0x7f, RZ, 0xc0, !PT ;  /* 0x0000007f00007812 */ /* 0x002fc400078ec0ff */
[----:B---3--:R-:W-:-:S03]  /*0080*/  SHF.R.S32.HI R6, RZ, 0x18, R7 ;  /* 0x00000018ff067819 */ /* 0x008fc60000011407 */
[----:B------:R-:W-:Y:S01]  /*0090*/  IMAD R7, R7, 0x80, R0 ;  /* 0x0000008007077824 */ /* 0x000fe200078e0200 */
[----:B------:R-:W-:-:S03]  /*00a0*/  SGXT R0, R6, 0x1 ;  /* 0x000000010600781a */ /* 0x000fc60000000200 */
[----:B--2---:R-:W-:Y:S01]  /*00b0*/  IMAD.WIDE R2, R7, 0x4, R2 ;  /* 0x0000000407027825 */ /* 0x004fe200078e0202 */
[----:B------:R-:W-:-:S05]  /*00c0*/  LEA.HI R0, R0, R7, RZ, 0x8 ;  /* 0x0000000700007211 */ /* 0x000fca00078f40ff */
[----:B------:R-:W2:Y:S01]  /*00d0*/  LDG.E R2, desc[UR4][R2.64] ;  /* 0x0000000402027981 */ /* 0x000ea2000c1e1900 */
[----:B------:R-:W-:-:S05]  /*00e0*/  LOP3.LUT R0, R0, 0xffffff00, RZ, 0xc0, !PT ;  /* 0xffffff0000007812 */ /* 0x000fca00078ec0ff */
[----:B------:R-:W-:-:S04]  /*00f0*/  IMAD.IADD R9, R7, 0x1, -R0 ;  /* 0x0000000107097824 */ /* 0x000fc800078e0a00 */
[----:B----4-:R-:W-:-:S06]  /*0100*/  IMAD.WIDE R4, R9, 0x4, R4 ;  /* 0x0000000409047825 */ /* 0x010fcc00078e0204 */
[----:B------:R-:W2:Y:S01]  /*0110*/  LDG.E.EL R5, desc[UR4][R4.64] ;  /* 0x0000000404057981 */ /* 0x000ea2000c2e1900 */
[----:B------:R-:W-:-:S04]  /*0120*/  IADD3 R6, P1, R7, UR6, RZ ;  /* 0x0000000607067c10 */ /* 0x000fc8000ff3e0ff */
[----:B------:R-:W-:Y:S01]  /*0130*/  LEA.HI.X.SX32 R7, R7, UR7, 0x1, P1 ;  /* 0x0000000707077c11 */ /* 0x000fe200088f0eff */
[C---:B--2---:R-:W-:Y:S01]  /*0140*/  FADD R0, R2.reuse, R5 ;  /* 0x0000000502007221 */ /* 0x044fe20000000000 */
[----:B------:R-:W-:-:S04]  /*0150*/  FSETP.GEU.AND P0, PT, R2, -R5, PT ;  /* 0x800000050200720b */ /* 0x000fc80003f0e000 */
[----:B------:R-:W-:-:S04]  /*0160*/  FSEL R0, R0, RZ, P0 ;  /* 0x000000ff00007208 */ /* 0x000fc80000000000 */
[----:B------:R-:W-:-:S04]  /*0170*/  FSETP.GTU.AND P0, PT, R0, RZ, PT ;  /* 0x000000ff0000720b */ /* 0x000fc80003f0c000 */
[----:B------:R-:W-:-:S05]  /*0180*/  SEL R9, RZ, 0x1, P0 ;  /* 0x00000001ff097807 */ /* 0x000fca0000000000 */
[----:B------:R-:W-:Y:S01]  /*0190*/  STG.E.U8 desc[UR4][R6.64], R9 ;  /* 0x0000000906007986 */ /* 0x000fe2000c101104 */
[----:B------:R-:W-:Y:S05]  /*01a0*/  EXIT ;  /* 0x000000000000794d */ /* 0x000fea0003800000 */
.L_x_0:
[----:B------:R-:W-:-:S00]  /*01b0*/  BRA `(.L_x_0) ;  /* 0xfffffffc00fc7947 */ /* 0x000fc0000383ffff */
[----:B------:R-:W-:-:S00]  /*01c0*/  NOP ;  /* 0x0000000000007918 */ /* 0x000fc00000000000 */
        /* <DEDUP_REMOVED lines=11> */
.L_x_1:


//--------------------- .nv.constant0.triton_poi_fused_convolution_relu_threshold_backward_66 --------------------------
	.section	.nv.constant0.triton_poi_fused_convolution_relu_threshold_backward_66,"a",@progbits
	.sectionflags	@""
	.align	4
.nv.constant0.triton_poi_fused_convolution_relu_threshold_backward_66:
	.zero		556
